//
// Generated by NVIDIA NVVM Compiler
//
// Compiler Build ID: CL-36424714
// Cuda compilation tools, release 13.0, V13.0.88
// Based on NVVM 20.0.0
//

.version 9.0
.target sm_100
.address_size 64

	// .globl	_Z6kernelPi
.extern .func  (.param .b32 func_retval0) vprintf
(
	.param .b64 vprintf_param_0,
	.param .b64 vprintf_param_1
)
;
.global .align 4 .u32 global;
.global .align 1 .b8 $str[34] = {84, 104, 105, 115, 32, 99, 97, 110, 32, 114, 117, 110, 32, 98, 111, 116, 104, 32, 111, 110, 32, 67, 80, 85, 32, 97, 110, 100, 32, 71, 80, 85, 10};
.global .align 1 .b8 $str$1[31] = {71, 76, 79, 66, 65, 76, 32, 70, 82, 79, 77, 32, 72, 79, 83, 84, 32, 68, 69, 86, 73, 67, 69, 32, 73, 83, 32, 37, 100, 10};
.global .align 1 .b8 $str$2[30] = {73, 32, 97, 109, 32, 65, 78, 79, 84, 69, 72, 82, 32, 100, 101, 118, 105, 99, 101, 32, 102, 117, 110, 99, 116, 105, 111, 110, 10};
.global .align 1 .b8 $str$3[24] = {73, 32, 97, 109, 32, 97, 32, 100, 101, 118, 105, 99, 101, 32, 102, 117, 110, 99, 116, 105, 111, 110, 10};
.global .align 1 .b8 $str$4[19] = {67, 111, 117, 110, 116, 101, 114, 32, 111, 110, 32, 71, 80, 85, 32, 37, 100, 10};

.visible .entry _Z6kernelPi(
	.param .u64 .ptr .align 1 _Z6kernelPi_param_0
)
{
	.local .align 8 .b8 	__local_depot0[16];
	.reg .b64 	%SP;
	.reg .b64 	%SPL;
	.reg .b32 	%r<17>;
	.reg .b64 	%rd<17>;

	mov.u64 	%SPL, __local_depot0;
	cvta.local.u64 	%SP, %SPL;
	ld.param.u64 	%rd1, [_Z6kernelPi_param_0];
	cvta.to.global.u64 	%rd2, %rd1;
	add.u64 	%rd3, %SP, 0;
	add.u64 	%rd4, %SPL, 0;
	add.u64 	%rd5, %SP, 8;
	add.u64 	%rd6, %SPL, 8;
	ld.global.u32 	%r1, [%rd2];
	add.s32 	%r2, %r1, 1;
	st.global.u32 	[%rd2], %r2;
	st.local.u32 	[%rd6], %r2;
	mov.u64 	%rd7, $str$4;
	cvta.global.u64 	%rd8, %rd7;
	{ // callseq 0, 0
	.param .b64 param0;
	st.param.b64 	[param0], %rd8;
	.param .b64 param1;
	st.param.b64 	[param1], %rd5;
	.param .b32 retval0;
	call.uni (retval0), 
	vprintf, 
	(
	param0, 
	param1
	);
	ld.param.b32 	%r3, [retval0];
	} // callseq 0
	mov.u64 	%rd9, $str$3;
	cvta.global.u64 	%rd10, %rd9;
	{ // callseq 1, 0
	.param .b64 param0;
	st.param.b64 	[param0], %rd10;
	.param .b64 param1;
	st.param.b64 	[param1], 0;
	.param .b32 retval0;
	call.uni (retval0), 
	vprintf, 
	(
	param0, 
	param1
	);
	ld.param.b32 	%r5, [retval0];
	} // callseq 1
	mov.u64 	%rd11, $str;
	cvta.global.u64 	%rd12, %rd11;
	{ // callseq 2, 0
	.param .b64 param0;
	st.param.b64 	[param0], %rd12;
	.param .b64 param1;
	st.param.b64 	[param1], 0;
	.param .b32 retval0;
	call.uni (retval0), 
	vprintf, 
	(
	param0, 
	param1
	);
	ld.param.b32 	%r7, [retval0];
	} // callseq 2
	ld.global.u32 	%r9, [global];
	add.s32 	%r10, %r9, 1;
	st.global.u32 	[global], %r10;
	st.local.u32 	[%rd4], %r9;
	mov.u64 	%rd13, $str$1;
	cvta.global.u64 	%rd14, %rd13;
	{ // callseq 3, 0
	.param .b64 param0;
	st.param.b64 	[param0], %rd14;
	.param .b64 param1;
	st.param.b64 	[param1], %rd3;
	.param .b32 retval0;
	call.uni (retval0), 
	vprintf, 
	(
	param0, 
	param1
	);
	ld.param.b32 	%r11, [retval0];
	} // callseq 3
	mov.u64 	%rd15, $str$2;
	cvta.global.u64 	%rd16, %rd15;
	{ // callseq 4, 0
	.param .b64 param0;
	st.param.b64 	[param0], %rd16;
	.param .b64 param1;
	st.param.b64 	[param1], 0;
	.param .b32 retval0;
	call.uni (retval0), 
	vprintf, 
	(
	param0, 
	param1
	);
	ld.param.b32 	%r13, [retval0];
	} // callseq 4
	ld.global.u32 	%r15, [global];
	add.s32 	%r16, %r15, 3;
	st.global.u32 	[global], %r16;
	ret;

}


// ===== COMPILED SASS (sm_100) =====

	.target	sm_100

	.elftype	@"ET_EXEC"


//--------------------- .note.nv.tkinfo           --------------------------
	.section	.note.nv.tkinfo,"",@"SHT_NOTE"
	.sectionflags	@"SHF_NOTE_NV_TKINFO"
	.tkinfo
        /*0018*/ 	.word	0x00000002
        /*0030*/ 	.string	""
        /*0030*/ 	.string	"ptxas"
        /*0030*/ 	.string	"Cuda compilation tools, release 13.0, V13.0.88"
        /*0030*/ 	.string	"Build cuda_13.0.r13.0/compiler.36424714_0"
        /*0030*/ 	.string	"-arch sm_100 -m 64 "



//--------------------- .note.nv.cuinfo           --------------------------
	.section	.note.nv.cuinfo,"",@"SHT_NOTE"
	.sectionflags	@"SHF_NOTE_NV_CUINFO"
        /*0018*/ 	.short	0x0002
        /*001a*/ 	.short	0x0064
        /*001c*/ 	.short	0x0082
	.zero		2


//--------------------- .nv.info                  --------------------------
	.section	.nv.info,"",@"SHT_CUDA_INFO"
	.align	4


	//----- nvinfo : EIATTR_REGCOUNT
	.align		4
        /*0000*/ 	.byte	0x04, 0x2f
        /*0002*/ 	.short	(.L_7 - .L_6)
	.align		4
.L_6:
        /*0004*/ 	.word	index@(_Z6kernelPi)
        /*0008*/ 	.word	0x00000018


	//----- nvinfo : EIATTR_FRAME_SIZE
	.align		4
.L_7:
        /*000c*/ 	.byte	0x04, 0x11
        /*000e*/ 	.short	(.L_9 - .L_8)
	.align		4
.L_8:
        /*0010*/ 	.word	index@(_Z6kernelPi)
        /*0014*/ 	.word	0x00000010


	//----- nvinfo : EIATTR_MIN_STACK_SIZE
	.align		4
.L_9:
        /*0018*/ 	.byte	0x04, 0x12
        /*001a*/ 	.short	(.L_11 - .L_10)
	.align		4
.L_10:
        /*001c*/ 	.word	index@(_Z6kernelPi)
        /*0020*/ 	.word	0x00000010
.L_11:


//--------------------- .nv.compat                --------------------------
	.section	.nv.compat,"",@"SHT_CUDA_COMPAT_INFO"
	.align	4
        /*0000*/ 	.byte	0x02, 0x09, 0x00, 0x00, 0x02, 0x02, 0x01, 0x00, 0x02, 0x05, 0x05, 0x00, 0x03, 0x07, 0x01, 0x01
        /*0010*/ 	.byte	0x02, 0x03, 0x00, 0x00, 0x02, 0x06, 0x01, 0x00, 0x04, 0x0b, 0x08, 0x00, 0x09, 0x00, 0x00, 0x00
        /*0020*/ 	.byte	0x00, 0x00, 0x00, 0x00


//--------------------- .nv.info._Z6kernelPi      --------------------------
	.section	.nv.info._Z6kernelPi,"",@"SHT_CUDA_INFO"
	.sectionflags	@""
	.align	4


	//----- nvinfo : EIATTR_CUDA_API_VERSION
	.align		4
        /*0000*/ 	.byte	0x04, 0x37
        /*0002*/ 	.short	(.L_13 - .L_12)
.L_12:
        /*0004*/ 	.word	0x00000082


	//----- nvinfo : EIATTR_KPARAM_INFO
	.align		4
.L_13:
        /*0008*/ 	.byte	0x04, 0x17
        /*000a*/ 	.short	(.L_15 - .L_14)
.L_14:
        /*000c*/ 	.word	0x00000000
        /*0010*/ 	.short	0x0000
        /*0012*/ 	.short	0x0000
        /*0014*/ 	.byte	0x00, 0xf5, 0x21, 0x00


	//----- nvinfo : EIATTR_SPARSE_MMA_MASK
	.align		4
.L_15:
        /*0018*/ 	.byte	0x03, 0x50
        /*001a*/ 	.short	0x0000


	//----- nvinfo : EIATTR_MAXREG_COUNT
	.align		4
        /*001c*/ 	.byte	0x03, 0x1b
        /*001e*/ 	.short	0x00ff


	//----- nvinfo : EIATTR_EXTERNS
	.align		4
        /*0020*/ 	.byte	0x04, 0x0f
        /*0022*/ 	.short	(.L_17 - .L_16)


	//   ....[0]....
	.align		4
.L_16:
        /*0024*/ 	.word	index@(vprintf)


	//----- nvinfo : EIATTR_MERCURY_ISA_VERSION
	.align		4
.L_17:
        /*0028*/ 	.byte	0x03, 0x5f
        /*002a*/ 	.short	0x0101


	//----- nvinfo : EIATTR_VRC_CTA_INIT_COUNT
	.align		4
        /*002c*/ 	.byte	0x02, 0x4a
	.zero		1
	.zero		1


	//----- nvinfo : EIATTR_SYSCALL_OFFSETS
	.align		4
        /*0030*/ 	.byte	0x04, 0x46
        /*0032*/ 	.short	(.L_19 - .L_18)


	//   ....[0]....
.L_18:
        /*0034*/ 	.word	0x00000140


	//   ....[1]....
        /*0038*/ 	.word	0x000001b0


	//   ....[2]....
        /*003c*/ 	.word	0x00000220


	//   ....[3]....
        /*0040*/ 	.word	0x000002f0


	//   ....[4]....
        /*0044*/ 	.word	0x00000360


	//----- nvinfo : EIATTR_EXIT_INSTR_OFFSETS
	.align		4
.L_19:
        /*0048*/ 	.byte	0x04, 0x1c
        /*004a*/ 	.short	(.L_21 - .L_20)


	//   ....[0]....
.L_20:
        /*004c*/ 	.word	0x000003b0


	//----- nvinfo : EIATTR_CBANK_PARAM_SIZE
	.align		4
.L_21:
        /*0050*/ 	.byte	0x03, 0x19
        /*0052*/ 	.short	0x0008


	//----- nvinfo : EIATTR_PARAM_CBANK
	.align		4
        /*0054*/ 	.byte	0x04, 0x0a
        /*0056*/ 	.short	(.L_23 - .L_22)
	.align		4
.L_22:
        /*0058*/ 	.word	index@(.nv.constant0._Z6kernelPi)
        /*005c*/ 	.short	0x0380
        /*005e*/ 	.short	0x0008


	//----- nvinfo : EIATTR_SW_WAR
	.align		4
.L_23:
        /*0060*/ 	.byte	0x04, 0x36
        /*0062*/ 	.short	(.L_25 - .L_24)
.L_24:
        /*0064*/ 	.word	0x00000008
.L_25:


//--------------------- .nv.callgraph             --------------------------
	.section	.nv.callgraph,"",@"SHT_CUDA_CALLGRAPH"
	.align	4
	.sectionentsize	8
	.align		4
        /*0000*/ 	.word	0x00000000
	.align		4
        /*0004*/ 	.word	0xffffffff
	.align		4
        /*0008*/ 	.word	index@(_Z6kernelPi)
	.align		4
        /*000c*/ 	.word	index@(vprintf)
	.align		4
        /*0010*/ 	.word	0x00000000
	.align		4
        /*0014*/ 	.word	0xfffffffe
	.align		4
        /*0018*/ 	.word	0x00000000
	.align		4
        /*001c*/ 	.word	0xfffffffd
	.align		4
        /*0020*/ 	.word	0x00000000
	.align		4
        /*0024*/ 	.word	0xfffffffc


//--------------------- .nv.constant4             --------------------------
	.section	.nv.constant4,"a",@progbits
	.align	8
	.align		8
.nv.constant4:
        /*0000*/ 	.dword	vprintf
	.align		8
        /*0008*/ 	.dword	global
	.align		8
        /*0010*/ 	.dword	$str
	.align		8
        /*0018*/ 	.dword	$str$1
	.align		8
        /*0020*/ 	.dword	$str$2
	.align		8
        /*0028*/ 	.dword	$str$3
	.align		8
        /*0030*/ 	.dword	$str$4


//--------------------- .text._Z6kernelPi         --------------------------
	.section	.text._Z6kernelPi,"ax",@progbits
	.align	128
        .global         _Z6kernelPi
        .type           _Z6kernelPi,@function
        .size           _Z6kernelPi,(.L_x_6 - _Z6kernelPi)
        .other          _Z6kernelPi,@"STO_CUDA_ENTRY STV_DEFAULT"
_Z6kernelPi:
.text._Z6kernelPi:
[----:B------:R-:W0:Y:S08]  /*0000*/  LDC R1, c[0x0][0x37c] ;  /* 0x0000df00ff017b82 */ /* 0x000e300000000800 */
[----:B------:R-:W1:Y:S01]  /*0010*/  LDC.64 R8, c[0x0][0x380] ;  /* 0x0000e000ff087b82 */ /* 0x000e620000000a00 */
[----:B------:R-:W1:Y:S01]  /*0020*/  LDCU.64 UR36, c[0x0][0x358] ;  /* 0x00006b00ff2477ac */ /* 0x000e620008000a00 */
[----:B0-----:R-:W-:Y:S01]  /*0030*/  VIADD R1, R1, 0xfffffff0 ;  /* 0xfffffff001017836 */ /* 0x001fe20000000000 */
[----:B------:R-:W0:Y:S01]  /*0040*/  LDCU UR4, c[0x0][0x2f8] ;  /* 0x00005f00ff0477ac */ /* 0x000e220008000800 */
[----:B------:R-:W-:Y:S01]  /*0050*/  MOV R2, 0x0 ;  /* 0x0000000000027802 */ /* 0x000fe20000000f00 */
[----:B------:R-:W2:Y:S01]  /*0060*/  LDCU UR5, c[0x0][0x2fc] ;  /* 0x00005f80ff0577ac */ /* 0x000ea20008000800 */
[----:B------:R-:W3:Y:S01]  /*0070*/  LDCU.64 UR6, c[0x4][0x30] ;  /* 0x01000600ff0677ac */ /* 0x000ee20008000a00 */
[----:B-1----:R-:W4:Y:S01]  /*0080*/  LDG.E R0, desc[UR36][R8.64] ;  /* 0x0000002408007981 */ /* 0x002f22000c1e1900 */
[----:B------:R1:W1:Y:S01]  /*0090*/  LDC.64 R10, c[0x4][R2] ;  /* 0x01000000020a7b82 */ /* 0x0002620000000a00 */
[----:B0-----:R-:W-:-:S04]  /*00a0*/  IADD3 R17, P0, PT, R1, UR4, RZ ;  /* 0x0000000401117c10 */ /* 0x001fc8000ff1e0ff */
[----:B------:R-:W-:Y:S01]  /*00b0*/  IADD3 R6, P1, PT, R17, 0x8, RZ ;  /* 0x0000000811067810 */ /* 0x000fe20007f3e0ff */
[----:B--2---:R-:W-:Y:S01]  /*00c0*/  IMAD.X R16, RZ, RZ, UR5, P0 ;  /* 0x00000005ff107e24 */ /* 0x004fe200080e06ff */
[----:B---3--:R-:W-:Y:S01]  /*00d0*/  MOV R4, UR6 ;  /* 0x0000000600047c02 */ /* 0x008fe20008000f00 */
[----:B------:R-:W-:Y:S02]  /*00e0*/  IMAD.U32 R5, RZ, RZ, UR7 ;  /* 0x00000007ff057e24 */ /* 0x000fe4000f8e00ff */
[----:B------:R-:W-:Y:S02]  /*00f0*/  IMAD.X R7, RZ, RZ, R16, P1 ;  /* 0x000000ffff077224 */ /* 0x000fe400008e0610 */
[----:B----4-:R-:W-:-:S05]  /*0100*/  VIADD R0, R0, 0x1 ;  /* 0x0000000100007836 */ /* 0x010fca0000000000 */
[----:B------:R0:W-:Y:S04]  /*0110*/  STG.E desc[UR36][R8.64], R0 ;  /* 0x0000000008007986 */ /* 0x0001e8000c101924 */
[----:B-1----:R0:W-:Y:S02]  /*0120*/  STL [R1+0x8], R0 ;  /* 0x0000080001007387 */ /* 0x0021e40000100800 */
[----:B------:R-:W-:-:S07]  /*0130*/  LEPC R20, `(.L_x_0) ;  /* 0x000000001014794e */ /* 0x000fce0000000000 */
[----:B0-----:R-:W-:Y:S05]  /*0140*/  CALL.ABS.NOINC R10 ;  /* 0x000000000a007343 */ /* 0x001fea0003c00000 */
.L_x_0:
[----:B------:R0:W1:Y:S01]  /*0150*/  LDC.64 R8, c[0x4][R2] ;  /* 0x0100000002087b82 */ /* 0x0000620000000a00 */
[----:B------:R-:W2:Y:S01]  /*0160*/  LDCU.64 UR4, c[0x4][0x28] ;  /* 0x01000500ff0477ac */ /* 0x000ea20008000a00 */
[----:B------:R-:W-:Y:S01]  /*0170*/  CS2R R6, SRZ ;  /* 0x0000000000067805 */ /* 0x000fe2000001ff00 */
[----:B--2---:R-:W-:Y:S01]  /*0180*/  IMAD.U32 R4, RZ, RZ, UR4 ;  /* 0x00000004ff047e24 */ /* 0x004fe2000f8e00ff */
[----:B0-----:R-:W-:-:S07]  /*0190*/  MOV R5, UR5 ;  /* 0x0000000500057c02 */ /* 0x001fce0008000f00 */
[----:B------:R-:W-:-:S07]  /*01a0*/  LEPC R20, `(.L_x_1) ;  /* 0x000000001014794e */ /* 0x000fce0000000000 */
[----:B-1----:R-:W-:Y:S05]  /*01b0*/  CALL.ABS.NOINC R8 ;  /* 0x0000000008007343 */ /* 0x002fea0003c00000 */
.L_x_1:
[----:B------:R0:W1:Y:S01]  /*01c0*/  LDC.64 R8, c[0x4][R2] ;  /* 0x0100000002087b82 */ /* 0x0000620000000a00 */
[----:B------:R-:W2:Y:S01]  /*01d0*/  LDCU.64 UR4, c[0x4][0x10] ;  /* 0x01000200ff0477ac */ /* 0x000ea20008000a00 */
[----:B------:R-:W-:Y:S01]  /*01e0*/  CS2R R6, SRZ ;  /* 0x0000000000067805 */ /* 0x000fe2000001ff00 */
[----:B--2---:R-:W-:Y:S02]  /*01f0*/  IMAD.U32 R4, RZ, RZ, UR4 ;  /* 0x00000004ff047e24 */ /* 0x004fe4000f8e00ff */
[----:B0-----:R-:W-:-:S07]  /*0200*/  IMAD.U32 R5, RZ, RZ, UR5 ;  /* 0x00000005ff057e24 */ /* 0x001fce000f8e00ff */
[----:B------:R-:W-:-:S07]  /*0210*/  LEPC R20, `(.L_x_2) ;  /* 0x000000001014794e */ /* 0x000fce0000000000 */
[----:B-1----:R-:W-:Y:S05]  /*0220*/  CALL.ABS.NOINC R8 ;  /* 0x0000000008007343 */ /* 0x002fea0003c00000 */
.L_x_2:
[----:B------:R-:W0:Y:S01]  /*0230*/  LDC.64 R8, c[0x4][0x8] ;  /* 0x01000200ff087b82 */ /* 0x000e220000000a00 */
[----:B------:R-:W1:Y:S01]  /*0240*/  LDCU.64 UR4, c[0x4][0x18] ;  /* 0x01000300ff0477ac */ /* 0x000e620008000a00 */
[----:B0-----:R-:W2:Y:S06]  /*0250*/  LDG.E R0, desc[UR36][R8.64] ;  /* 0x0000002408007981 */ /* 0x001eac000c1e1900 */
[----:B------:R0:W3:Y:S01]  /*0260*/  LDC.64 R10, c[0x4][R2] ;  /* 0x01000000020a7b82 */ /* 0x0000e20000000a00 */
[----:B-1----:R-:W-:Y:S01]  /*0270*/  IMAD.U32 R4, RZ, RZ, UR4 ;  /* 0x00000004ff047e24 */ /* 0x002fe2000f8e00ff */
[----:B------:R-:W-:Y:S01]  /*0280*/  MOV R6, R17 ;  /* 0x0000001100067202 */ /* 0x000fe20000000f00 */
[----:B------:R-:W-:-:S02]  /*0290*/  IMAD.U32 R5, RZ, RZ, UR5 ;  /* 0x00000005ff057e24 */ /* 0x000fc4000f8e00ff */
[----:B------:R-:W-:Y:S01]  /*02a0*/  IMAD.MOV.U32 R7, RZ, RZ, R16 ;  /* 0x000000ffff077224 */ /* 0x000fe200078e0010 */
[----:B--2---:R-:W-:Y:S01]  /*02b0*/  IADD3 R3, PT, PT, R0, 0x1, RZ ;  /* 0x0000000100037810 */ /* 0x004fe20007ffe0ff */
[----:B------:R0:W-:Y:S04]  /*02c0*/  STL [R1], R0 ;  /* 0x0000000001007387 */ /* 0x0001e80000100800 */
[----:B---3--:R0:W-:Y:S02]  /*02d0*/  STG.E desc[UR36][R8.64], R3 ;  /* 0x0000000308007986 */ /* 0x0081e4000c101924 */
[----:B------:R-:W-:-:S07]  /*02e0*/  LEPC R20, `(.L_x_3) ;  /* 0x000000001014794e */ /* 0x000fce0000000000 */
[----:B0-----:R-:W-:Y:S05]  /*02f0*/  CALL.ABS.NOINC R10 ;  /* 0x000000000a007343 */ /* 0x001fea0003c00000 */
.L_x_3:
[----:B------:R-:W0:Y:S01]  /*0300*/  LDC.64 R2, c[0x4][R2] ;  /* 0x0100000002027b82 */ /* 0x000e220000000a00 */
[----:B------:R-:W1:Y:S01]  /*0310*/  LDCU.64 UR4, c[0x4][0x20] ;  /* 0x01000400ff0477ac */ /* 0x000e620008000a00 */
[----:B------:R-:W-:Y:S01]  /*0320*/  CS2R R6, SRZ ;  /* 0x0000000000067805 */ /* 0x000fe2000001ff00 */
[----:B-1----:R-:W-:Y:S01]  /*0330*/  IMAD.U32 R4, RZ, RZ, UR4 ;  /* 0x00000004ff047e24 */ /* 0x002fe2000f8e00ff */
[----:B------:R-:W-:-:S07]  /*0340*/  MOV R5, UR5 ;  /* 0x0000000500057c02 */ /* 0x000fce0008000f00 */
[----:B------:R-:W-:-:S07]  /*0350*/  LEPC R20, `(.L_x_4) ;  /* 0x000000001014794e */ /* 0x000fce0000000000 */
[----:B0-----:R-:W-:Y:S05]  /*0360*/  CALL.ABS.NOINC R2 ;  /* 0x0000000002007343 */ /* 0x001fea0003c00000 */
.L_x_4:
[----:B------:R-:W0:Y:S02]  /*0370*/  LDC.64 R2, c[0x4][0x8] ;  /* 0x01000200ff027b82 */ /* 0x000e240000000a00 */
[----:B0-----:R-:W2:Y:S02]  /*0380*/  LDG.E R0, desc[UR36][R2.64] ;  /* 0x0000002402007981 */ /* 0x001ea4000c1e1900 */
[----:B--2---:R-:W-:-:S05]  /*0390*/  VIADD R5, R0, 0x3 ;  /* 0x0000000300057836 */ /* 0x004fca0000000000 */
[----:B------:R-:W-:Y:S01]  /*03a0*/  STG.E desc[UR36][R2.64], R5 ;  /* 0x0000000502007986 */ /* 0x000fe2000c101924 */
[----:B------:R-:W-:Y:S05]  /*03b0*/  EXIT ;  /* 0x000000000000794d */ /* 0x000fea0003800000 */
.L_x_5:
[----:B------:R-:W-:-:S00]  /*03c0*/  BRA `(.L_x_5) ;  /* 0xfffffffc00fc7947 */ /* 0x000fc0000383ffff */
[----:B------:R-:W-:-:S00]  /*03d0*/  NOP ;  /* 0x0000000000007918 */ /* 0x000fc00000000000 */
        /* <DEDUP_REMOVED lines=10> */
.L_x_6:


//--------------------- .nv.global.init           --------------------------
	.section	.nv.global.init,"aw",@progbits
.nv.global.init:
	.type		$str$4,@object
	.size		$str$4,($str$3 - $str$4)
$str$4:
        /*0000*/ 	.byte	0x43, 0x6f, 0x75, 0x6e, 0x74, 0x65, 0x72, 0x20, 0x6f, 0x6e, 0x20, 0x47, 0x50, 0x55, 0x20, 0x25
        /*0010*/ 	.byte	0x64, 0x0a, 0x00
	.type		$str$3,@object
	.size		$str$3,($str$2 - $str$3)
$str$3:
        /*0013*/ 	.byte	0x49, 0x20, 0x61, 0x6d, 0x20, 0x61, 0x20, 0x64, 0x65, 0x76, 0x69, 0x63, 0x65, 0x20, 0x66, 0x75
        /*0023*/ 	.byte	0x6e, 0x63, 0x74, 0x69, 0x6f, 0x6e, 0x0a, 0x00
	.type		$str$2,@object
	.size		$str$2,($str$1 - $str$2)
$str$2:
        /*002b*/ 	.byte	0x49, 0x20, 0x61, 0x6d, 0x20, 0x41, 0x4e, 0x4f, 0x54, 0x45, 0x48, 0x52, 0x20, 0x64, 0x65, 0x76
        /*003b*/ 	.byte	0x69, 0x63, 0x65, 0x20, 0x66, 0x75, 0x6e, 0x63, 0x74, 0x69, 0x6f, 0x6e, 0x0a, 0x00
	.type		$str$1,@object
	.size		$str$1,($str - $str$1)
$str$1:
        /*0049*/ 	.byte	0x47, 0x4c, 0x4f, 0x42, 0x41, 0x4c, 0x20, 0x46, 0x52, 0x4f, 0x4d, 0x20, 0x48, 0x4f, 0x53, 0x54
        /*0059*/ 	.byte	0x20, 0x44, 0x45, 0x56, 0x49, 0x43, 0x45, 0x20, 0x49, 0x53, 0x20, 0x25, 0x64, 0x0a, 0x00
	.type		$str,@object
	.size		$str,(.L_1 - $str)
$str:
        /*0068*/ 	.byte	0x54, 0x68, 0x69, 0x73, 0x20, 0x63, 0x61, 0x6e, 0x20, 0x72, 0x75, 0x6e, 0x20, 0x62, 0x6f, 0x74
        /*0078*/ 	.byte	0x68, 0x20, 0x6f, 0x6e, 0x20, 0x43, 0x50, 0x55, 0x20, 0x61, 0x6e, 0x64, 0x20, 0x47, 0x50, 0x55
        /*0088*/ 	.byte	0x0a, 0x00
.L_1:


//--------------------- .nv.shared.reserved.0     --------------------------
	.section	.nv.shared.reserved.0,"aw",@nobits
	.weak		__nv_reservedSMEM_offset_0_alias
	.size		__nv_reservedSMEM_offset_0_alias, 0, 64
	.other		__nv_reservedSMEM_offset_0_alias,@"STO_CUDA_RESERVED_SHARED STV_DEFAULT"
__nv_reservedSMEM_offset_0_alias:
	.zero		0
	.zero		64


//--------------------- .nv.global                --------------------------
	.section	.nv.global,"aw",@nobits
	.align	4
.nv.global:
	.type		global,@object
	.size		global,(.L_0 - global)
global:
	.zero		4
.L_0:


//--------------------- .nv.constant0._Z6kernelPi --------------------------
	.section	.nv.constant0._Z6kernelPi,"a",@progbits
	.sectionflags	@""
	.align	4
.nv.constant0._Z6kernelPi:
	.zero		904


//--------------------- SYMBOLS --------------------------

	.type		.nv.reservedSmem.offset0,@object
	.size		.nv.reservedSmem.offset0,0x4
	.type		vprintf,@function
